//
// Generated by NVIDIA NVVM Compiler
//
// Compiler Build ID: CL-36424714
// Cuda compilation tools, release 13.0, V13.0.88
// Based on NVVM 20.0.0
//

.version 9.0
.target sm_100
.address_size 64

	// .globl	_Z9multi_gpuPiS_S_ii

.visible .entry _Z9multi_gpuPiS_S_ii(
	.param .u64 .ptr .align 1 _Z9multi_gpuPiS_S_ii_param_0,
	.param .u64 .ptr .align 1 _Z9multi_gpuPiS_S_ii_param_1,
	.param .u64 .ptr .align 1 _Z9multi_gpuPiS_S_ii_param_2,
	.param .u32 _Z9multi_gpuPiS_S_ii_param_3,
	.param .u32 _Z9multi_gpuPiS_S_ii_param_4
)
{
	.reg .pred 	%p<13>;
	.reg .b32 	%r<108>;
	.reg .b64 	%rd<67>;

	ld.param.u64 	%rd14, [_Z9multi_gpuPiS_S_ii_param_0];
	ld.param.u64 	%rd15, [_Z9multi_gpuPiS_S_ii_param_1];
	ld.param.u32 	%r29, [_Z9multi_gpuPiS_S_ii_param_3];
	ld.param.u32 	%r30, [_Z9multi_gpuPiS_S_ii_param_4];
	cvta.to.global.u64 	%rd1, %rd15;
	cvta.to.global.u64 	%rd2, %rd14;
	mov.u32 	%r32, %tid.x;
	mov.u32 	%r33, %ntid.x;
	mov.u32 	%r34, %ctaid.x;
	mad.lo.s32 	%r1, %r33, %r34, %r32;
	mov.u32 	%r35, %tid.y;
	mov.u32 	%r36, %ntid.y;
	mov.u32 	%r37, %ctaid.y;
	mad.lo.s32 	%r38, %r36, %r37, %r35;
	mul.lo.s32 	%r2, %r29, %r38;
	setp.ge.s32 	%p1, %r1, %r29;
	setp.ge.s32 	%p2, %r38, %r30;
	or.pred  	%p3, %p1, %p2;
	@%p3 bra 	$L__BB0_14;
	setp.lt.s32 	%p4, %r29, 1;
	mov.b32 	%r107, 0;
	@%p4 bra 	$L__BB0_13;
	and.b32  	%r3, %r29, 7;
	setp.lt.u32 	%p5, %r29, 8;
	mov.b32 	%r107, 0;
	mov.u32 	%r103, %r107;
	@%p5 bra 	$L__BB0_5;
	and.b32  	%r103, %r29, 2147483640;
	neg.s32 	%r96, %r103;
	mul.wide.u32 	%rd16, %r29, 4;
	add.s64 	%rd3, %rd1, %rd16;
	shl.b32 	%r6, %r29, 3;
	mul.wide.u32 	%rd17, %r29, 8;
	add.s64 	%rd4, %rd1, %rd17;
	mul.wide.u32 	%rd18, %r29, 12;
	add.s64 	%rd5, %rd1, %rd18;
	mul.wide.u32 	%rd19, %r29, 16;
	add.s64 	%rd6, %rd1, %rd19;
	mul.wide.u32 	%rd20, %r29, 20;
	add.s64 	%rd7, %rd1, %rd20;
	mul.wide.u32 	%rd21, %r29, 24;
	add.s64 	%rd8, %rd1, %rd21;
	mul.wide.u32 	%rd22, %r29, 28;
	add.s64 	%rd9, %rd1, %rd22;
	mul.wide.u32 	%rd23, %r2, 4;
	add.s64 	%rd24, %rd23, %rd2;
	add.s64 	%rd66, %rd24, 16;
	mov.b32 	%r107, 0;
	mov.u32 	%r95, %r1;
$L__BB0_4:
	.pragma "nounroll";
	mul.wide.s32 	%rd25, %r95, 4;
	add.s64 	%rd26, %rd3, %rd25;
	add.s64 	%rd27, %rd4, %rd25;
	add.s64 	%rd28, %rd5, %rd25;
	add.s64 	%rd29, %rd6, %rd25;
	add.s64 	%rd30, %rd7, %rd25;
	add.s64 	%rd31, %rd8, %rd25;
	add.s64 	%rd32, %rd9, %rd25;
	add.s64 	%rd33, %rd1, %rd25;
	ld.global.u32 	%r44, [%rd66+-16];
	ld.global.u32 	%r45, [%rd33];
	mad.lo.s32 	%r46, %r45, %r44, %r107;
	ld.global.u32 	%r47, [%rd66+-12];
	ld.global.u32 	%r48, [%rd26];
	mad.lo.s32 	%r49, %r48, %r47, %r46;
	ld.global.u32 	%r50, [%rd66+-8];
	ld.global.u32 	%r51, [%rd27];
	mad.lo.s32 	%r52, %r51, %r50, %r49;
	ld.global.u32 	%r53, [%rd66+-4];
	ld.global.u32 	%r54, [%rd28];
	mad.lo.s32 	%r55, %r54, %r53, %r52;
	ld.global.u32 	%r56, [%rd66];
	ld.global.u32 	%r57, [%rd29];
	mad.lo.s32 	%r58, %r57, %r56, %r55;
	ld.global.u32 	%r59, [%rd66+4];
	ld.global.u32 	%r60, [%rd30];
	mad.lo.s32 	%r61, %r60, %r59, %r58;
	ld.global.u32 	%r62, [%rd66+8];
	ld.global.u32 	%r63, [%rd31];
	mad.lo.s32 	%r64, %r63, %r62, %r61;
	ld.global.u32 	%r65, [%rd66+12];
	ld.global.u32 	%r66, [%rd32];
	mad.lo.s32 	%r107, %r66, %r65, %r64;
	add.s32 	%r96, %r96, 8;
	add.s32 	%r95, %r95, %r6;
	add.s64 	%rd66, %rd66, 32;
	setp.ne.s32 	%p6, %r96, 0;
	@%p6 bra 	$L__BB0_4;
$L__BB0_5:
	setp.eq.s32 	%p7, %r3, 0;
	@%p7 bra 	$L__BB0_13;
	and.b32  	%r16, %r29, 3;
	setp.lt.u32 	%p8, %r3, 4;
	@%p8 bra 	$L__BB0_8;
	add.s32 	%r68, %r103, %r2;
	mul.wide.u32 	%rd34, %r68, 4;
	add.s64 	%rd35, %rd2, %rd34;
	ld.global.u32 	%r69, [%rd35];
	mad.lo.s32 	%r70, %r103, %r29, %r1;
	mul.wide.s32 	%rd36, %r70, 4;
	add.s64 	%rd37, %rd1, %rd36;
	ld.global.u32 	%r71, [%rd37];
	mad.lo.s32 	%r72, %r71, %r69, %r107;
	cvt.u64.u32 	%rd38, %r2;
	cvt.u64.u32 	%rd39, %r103;
	add.s64 	%rd40, %rd39, %rd38;
	shl.b64 	%rd41, %rd40, 2;
	add.s64 	%rd42, %rd2, %rd41;
	ld.global.u32 	%r73, [%rd42+4];
	mul.wide.u32 	%rd43, %r29, 4;
	add.s64 	%rd44, %rd37, %rd43;
	ld.global.u32 	%r74, [%rd44];
	mad.lo.s32 	%r75, %r74, %r73, %r72;
	ld.global.u32 	%r76, [%rd42+8];
	add.s64 	%rd45, %rd44, %rd43;
	ld.global.u32 	%r77, [%rd45];
	mad.lo.s32 	%r78, %r77, %r76, %r75;
	ld.global.u32 	%r79, [%rd42+12];
	add.s64 	%rd46, %rd45, %rd43;
	ld.global.u32 	%r80, [%rd46];
	mad.lo.s32 	%r107, %r80, %r79, %r78;
	add.s32 	%r103, %r103, 4;
$L__BB0_8:
	setp.eq.s32 	%p9, %r16, 0;
	@%p9 bra 	$L__BB0_13;
	setp.eq.s32 	%p10, %r16, 1;
	@%p10 bra 	$L__BB0_11;
	add.s32 	%r82, %r103, %r2;
	mul.wide.u32 	%rd47, %r82, 4;
	add.s64 	%rd48, %rd2, %rd47;
	ld.global.u32 	%r83, [%rd48];
	mad.lo.s32 	%r84, %r103, %r29, %r1;
	mul.wide.s32 	%rd49, %r84, 4;
	add.s64 	%rd50, %rd1, %rd49;
	ld.global.u32 	%r85, [%rd50];
	mad.lo.s32 	%r86, %r85, %r83, %r107;
	cvt.u64.u32 	%rd51, %r2;
	cvt.u64.u32 	%rd52, %r103;
	add.s64 	%rd53, %rd52, %rd51;
	shl.b64 	%rd54, %rd53, 2;
	add.s64 	%rd55, %rd2, %rd54;
	ld.global.u32 	%r87, [%rd55+4];
	mul.wide.u32 	%rd56, %r29, 4;
	add.s64 	%rd57, %rd50, %rd56;
	ld.global.u32 	%r88, [%rd57];
	mad.lo.s32 	%r107, %r88, %r87, %r86;
	add.s32 	%r103, %r103, 2;
$L__BB0_11:
	and.b32  	%r89, %r29, 1;
	setp.eq.b32 	%p11, %r89, 1;
	not.pred 	%p12, %p11;
	@%p12 bra 	$L__BB0_13;
	add.s32 	%r90, %r103, %r2;
	mul.wide.u32 	%rd58, %r90, 4;
	add.s64 	%rd59, %rd2, %rd58;
	ld.global.u32 	%r91, [%rd59];
	mad.lo.s32 	%r92, %r103, %r29, %r1;
	mul.wide.s32 	%rd60, %r92, 4;
	add.s64 	%rd61, %rd1, %rd60;
	ld.global.u32 	%r93, [%rd61];
	mad.lo.s32 	%r107, %r93, %r91, %r107;
$L__BB0_13:
	ld.param.u64 	%rd65, [_Z9multi_gpuPiS_S_ii_param_2];
	add.s32 	%r94, %r2, %r1;
	cvta.to.global.u64 	%rd62, %rd65;
	mul.wide.u32 	%rd63, %r94, 4;
	add.s64 	%rd64, %rd62, %rd63;
	st.global.u32 	[%rd64], %r107;
$L__BB0_14:
	ret;

}


// ===== COMPILED SASS (sm_100) =====

	.target	sm_100

	.elftype	@"ET_EXEC"


//--------------------- .note.nv.tkinfo           --------------------------
	.section	.note.nv.tkinfo,"",@"SHT_NOTE"
	.sectionflags	@"SHF_NOTE_NV_TKINFO"
	.tkinfo
        /*0018*/ 	.word	0x00000002
        /*0030*/ 	.string	""
        /*0030*/ 	.string	"ptxas"
        /*0030*/ 	.string	"Cuda compilation tools, release 13.0, V13.0.88"
        /*0030*/ 	.string	"Build cuda_13.0.r13.0/compiler.36424714_0"
        /*0030*/ 	.string	"-arch sm_100 -m 64 "



//--------------------- .note.nv.cuinfo           --------------------------
	.section	.note.nv.cuinfo,"",@"SHT_NOTE"
	.sectionflags	@"SHF_NOTE_NV_CUINFO"
        /*0018*/ 	.short	0x0002
        /*001a*/ 	.short	0x0064
        /*001c*/ 	.short	0x0082
	.zero		2


//--------------------- .nv.info                  --------------------------
	.section	.nv.info,"",@"SHT_CUDA_INFO"
	.align	4


	//----- nvinfo : EIATTR_REGCOUNT
	.align		4
        /*0000*/ 	.byte	0x04, 0x2f
        /*0002*/ 	.short	(.L_1 - .L_0)
	.align		4
.L_0:
        /*0004*/ 	.word	index@(_Z9multi_gpuPiS_S_ii)
        /*0008*/ 	.word	0x0000001e


	//----- nvinfo : EIATTR_FRAME_SIZE
	.align		4
.L_1:
        /*000c*/ 	.byte	0x04, 0x11
        /*000e*/ 	.short	(.L_3 - .L_2)
	.align		4
.L_2:
        /*0010*/ 	.word	index@(_Z9multi_gpuPiS_S_ii)
        /*0014*/ 	.word	0x00000000


	//----- nvinfo : EIATTR_MIN_STACK_SIZE
	.align		4
.L_3:
        /*0018*/ 	.byte	0x04, 0x12
        /*001a*/ 	.short	(.L_5 - .L_4)
	.align		4
.L_4:
        /*001c*/ 	.word	index@(_Z9multi_gpuPiS_S_ii)
        /*0020*/ 	.word	0x00000000
.L_5:


//--------------------- .nv.compat                --------------------------
	.section	.nv.compat,"",@"SHT_CUDA_COMPAT_INFO"
	.align	4
        /*0000*/ 	.byte	0x02, 0x09, 0x00, 0x00, 0x02, 0x02, 0x01, 0x00, 0x02, 0x05, 0x05, 0x00, 0x03, 0x07, 0x01, 0x01
        /*0010*/ 	.byte	0x02, 0x03, 0x00, 0x00, 0x02, 0x06, 0x01, 0x00, 0x04, 0x0b, 0x08, 0x00, 0x09, 0x00, 0x00, 0x00
        /*0020*/ 	.byte	0x00, 0x00, 0x00, 0x00


//--------------------- .nv.info._Z9multi_gpuPiS_S_ii --------------------------
	.section	.nv.info._Z9multi_gpuPiS_S_ii,"",@"SHT_CUDA_INFO"
	.sectionflags	@""
	.align	4


	//----- nvinfo : EIATTR_CUDA_API_VERSION
	.align		4
        /*0000*/ 	.byte	0x04, 0x37
        /*0002*/ 	.short	(.L_7 - .L_6)
.L_6:
        /*0004*/ 	.word	0x00000082


	//----- nvinfo : EIATTR_KPARAM_INFO
	.align		4
.L_7:
        /*0008*/ 	.byte	0x04, 0x17
        /*000a*/ 	.short	(.L_9 - .L_8)
.L_8:
        /*000c*/ 	.word	0x00000000
        /*0010*/ 	.short	0x0004
        /*0012*/ 	.short	0x001c
        /*0014*/ 	.byte	0x00, 0xf0, 0x11, 0x00


	//----- nvinfo : EIATTR_KPARAM_INFO
	.align		4
.L_9:
        /*0018*/ 	.byte	0x04, 0x17
        /*001a*/ 	.short	(.L_11 - .L_10)
.L_10:
        /*001c*/ 	.word	0x00000000
        /*0020*/ 	.short	0x0003
        /*0022*/ 	.short	0x0018
        /*0024*/ 	.byte	0x00, 0xf0, 0x11, 0x00


	//----- nvinfo : EIATTR_KPARAM_INFO
	.align		4
.L_11:
        /*0028*/ 	.byte	0x04, 0x17
        /*002a*/ 	.short	(.L_13 - .L_12)
.L_12:
        /*002c*/ 	.word	0x00000000
        /*0030*/ 	.short	0x0002
        /*0032*/ 	.short	0x0010
        /*0034*/ 	.byte	0x00, 0xf5, 0x21, 0x00


	//----- nvinfo : EIATTR_KPARAM_INFO
	.align		4
.L_13:
        /*0038*/ 	.byte	0x04, 0x17
        /*003a*/ 	.short	(.L_15 - .L_14)
.L_14:
        /*003c*/ 	.word	0x00000000
        /*0040*/ 	.short	0x0001
        /*0042*/ 	.short	0x0008
        /*0044*/ 	.byte	0x00, 0xf5, 0x21, 0x00


	//----- nvinfo : EIATTR_KPARAM_INFO
	.align		4
.L_15:
        /*0048*/ 	.byte	0x04, 0x17
        /*004a*/ 	.short	(.L_17 - .L_16)
.L_16:
        /*004c*/ 	.word	0x00000000
        /*0050*/ 	.short	0x0000
        /*0052*/ 	.short	0x0000
        /*0054*/ 	.byte	0x00, 0xf5, 0x21, 0x00


	//----- nvinfo : EIATTR_SPARSE_MMA_MASK
	.align		4
.L_17:
        /*0058*/ 	.byte	0x03, 0x50
        /*005a*/ 	.short	0x0000


	//----- nvinfo : EIATTR_MAXREG_COUNT
	.align		4
        /*005c*/ 	.byte	0x03, 0x1b
        /*005e*/ 	.short	0x00ff


	//----- nvinfo : EIATTR_MERCURY_ISA_VERSION
	.align		4
        /*0060*/ 	.byte	0x03, 0x5f
        /*0062*/ 	.short	0x0101


	//----- nvinfo : EIATTR_VRC_CTA_INIT_COUNT
	.align		4
        /*0064*/ 	.byte	0x02, 0x4a
	.zero		1
	.zero		1


	//----- nvinfo : EIATTR_EXIT_INSTR_OFFSETS
	.align		4
        /*0068*/ 	.byte	0x04, 0x1c
        /*006a*/ 	.short	(.L_19 - .L_18)


	//   ....[0]....
.L_18:
        /*006c*/ 	.word	0x000000c0


	//   ....[1]....
        /*0070*/ 	.word	0x00000ac0


	//----- nvinfo : EIATTR_CBANK_PARAM_SIZE
	.align		4
.L_19:
        /*0074*/ 	.byte	0x03, 0x19
        /*0076*/ 	.short	0x0020


	//----- nvinfo : EIATTR_PARAM_CBANK
	.align		4
        /*0078*/ 	.byte	0x04, 0x0a
        /*007a*/ 	.short	(.L_21 - .L_20)
	.align		4
.L_20:
        /*007c*/ 	.word	index@(.nv.constant0._Z9multi_gpuPiS_S_ii)
        /*0080*/ 	.short	0x0380
        /*0082*/ 	.short	0x0020


	//----- nvinfo : EIATTR_SW_WAR
	.align		4
.L_21:
        /*0084*/ 	.byte	0x04, 0x36
        /*0086*/ 	.short	(.L_23 - .L_22)
.L_22:
        /*0088*/ 	.word	0x00000008
.L_23:


//--------------------- .nv.callgraph             --------------------------
	.section	.nv.callgraph,"",@"SHT_CUDA_CALLGRAPH"
	.align	4
	.sectionentsize	8
	.align		4
        /*0000*/ 	.word	0x00000000
	.align		4
        /*0004*/ 	.word	0xffffffff
	.align		4
        /*0008*/ 	.word	0x00000000
	.align		4
        /*000c*/ 	.word	0xfffffffe
	.align		4
        /*0010*/ 	.word	0x00000000
	.align		4
        /*0014*/ 	.word	0xfffffffd
	.align		4
        /*0018*/ 	.word	0x00000000
	.align		4
        /*001c*/ 	.word	0xfffffffc


//--------------------- .text._Z9multi_gpuPiS_S_ii --------------------------
	.section	.text._Z9multi_gpuPiS_S_ii,"ax",@progbits
	.align	128
        .global         _Z9multi_gpuPiS_S_ii
        .type           _Z9multi_gpuPiS_S_ii,@function
        .size           _Z9multi_gpuPiS_S_ii,(.L_x_5 - _Z9multi_gpuPiS_S_ii)
        .other          _Z9multi_gpuPiS_S_ii,@"STO_CUDA_ENTRY STV_DEFAULT"
_Z9multi_gpuPiS_S_ii:
.text._Z9multi_gpuPiS_S_ii:
[----:B------:R-:W-:Y:S01]  /*0000*/  LDC R1, c[0x0][0x37c] ;  /* 0x0000df00ff017b82 */ /* 0x000fe20000000800 */
[----:B------:R-:W0:Y:S01]  /*0010*/  S2R R13, SR_TID.Y ;  /* 0x00000000000d7919 */ /* 0x000e220000002200 */
[----:B------:R-:W1:Y:S01]  /*0020*/  LDCU UR4, c[0x0][0x360] ;  /* 0x00006c00ff0477ac */ /* 0x000e620008000800 */
[----:B------:R-:W0:Y:S01]  /*0030*/  S2R R2, SR_CTAID.Y ;  /* 0x0000000000027919 */ /* 0x000e220000002600 */
[----:B------:R-:W0:Y:S01]  /*0040*/  LDCU UR5, c[0x0][0x364] ;  /* 0x00006c80ff0577ac */ /* 0x000e220008000800 */
[----:B------:R-:W1:Y:S01]  /*0050*/  S2R R0, SR_TID.X ;  /* 0x0000000000007919 */ /* 0x000e620000002100 */
[----:B------:R-:W2:Y:S01]  /*0060*/  LDCU.64 UR20, c[0x0][0x398] ;  /* 0x00007300ff1477ac */ /* 0x000ea20008000a00 */
[----:B------:R-:W1:Y:S01]  /*0070*/  S2R R3, SR_CTAID.X ;  /* 0x0000000000037919 */ /* 0x000e620000002500 */
[----:B0-----:R-:W-:-:S05]  /*0080*/  IMAD R13, R2, UR5, R13 ;  /* 0x00000005020d7c24 */ /* 0x001fca000f8e020d */
[----:B--2---:R-:W-:Y:S01]  /*0090*/  ISETP.GE.AND P0, PT, R13, UR21, PT ;  /* 0x000000150d007c0c */ /* 0x004fe2000bf06270 */
[----:B-1----:R-:W-:-:S05]  /*00a0*/  IMAD R0, R3, UR4, R0 ;  /* 0x0000000403007c24 */ /* 0x002fca000f8e0200 */
[----:B------:R-:W-:-:S13]  /*00b0*/  ISETP.GE.OR P0, PT, R0, UR20, P0 ;  /* 0x0000001400007c0c */ /* 0x000fda0008706670 */
[----:B------:R-:W-:Y:S05]  /*00c0*/  @P0 EXIT ;  /* 0x000000000000094d */ /* 0x000fea0003800000 */
[----:B------:R-:W-:Y:S01]  /*00d0*/  UISETP.GE.AND UP0, UPT, UR20, 0x1, UPT ;  /* 0x000000011400788c */ /* 0x000fe2000bf06270 */
[----:B------:R-:W-:Y:S02]  /*00e0*/  HFMA2 R12, -RZ, RZ, 0, 0 ;  /* 0x00000000ff0c7431 */ /* 0x000fe400000001ff */
[----:B------:R-:W-:Y:S01]  /*00f0*/  IMAD R13, R13, UR20, RZ ;  /* 0x000000140d0d7c24 */ /* 0x000fe2000f8e02ff */
[----:B------:R-:W0:Y:S05]  /*0100*/  LDCU.64 UR18, c[0x0][0x358] ;  /* 0x00006b00ff1277ac */ /* 0x000e2a0008000a00 */
[----:B------:R-:W-:Y:S05]  /*0110*/  BRA.U !UP0, `(.L_x_0) ;  /* 0x0000000908587547 */ /* 0x000fea000b800000 */
[----:B------:R-:W-:Y:S01]  /*0120*/  UISETP.GE.U32.AND UP1, UPT, UR20, 0x8, UPT ;  /* 0x000000081400788c */ /* 0x000fe2000bf26070 */
[----:B------:R-:W-:Y:S01]  /*0130*/  MOV R12, RZ ;  /* 0x000000ff000c7202 */ /* 0x000fe20000000f00 */
[----:B------:R-:W-:Y:S01]  /*0140*/  ULOP3.LUT UR21, UR20, 0x7, URZ, 0xc0, !UPT ;  /* 0x0000000714157892 */ /* 0x000fe2000f8ec0ff */
[----:B------:R-:W-:-:S03]  /*0150*/  UMOV UR4, URZ ;  /* 0x000000ff00047c82 */ /* 0x000fc60008000000 */
[----:B------:R-:W-:-:S03]  /*0160*/  UISETP.NE.AND UP0, UPT, UR21, URZ, UPT ;  /* 0x000000ff1500728c */ /* 0x000fc6000bf05270 */
[----:B------:R-:W-:Y:S08]  /*0170*/  BRA.U !UP1, `(.L_x_1) ;  /* 0x0000000509047547 */ /* 0x000ff0000b800000 */
[----:B------:R-:W1:Y:S01]  /*0180*/  LDCU.128 UR24, c[0x0][0x380] ;  /* 0x00007000ff1877ac */ /* 0x000e620008000c00 */
[----:B------:R-:W-:Y:S02]  /*0190*/  MOV R12, RZ ;  /* 0x000000ff000c7202 */ /* 0x000fe40000000f00 */
[----:B------:R-:W-:Y:S01]  /*01a0*/  MOV R14, R0 ;  /* 0x00000000000e7202 */ /* 0x000fe20000000f00 */
[----:B------:R-:W-:-:S04]  /*01b0*/  ULOP3.LUT UR4, UR20, 0x7ffffff8, URZ, 0xc0, !UPT ;  /* 0x7ffffff814047892 */ /* 0x000fc8000f8ec0ff */
[----:B------:R-:W-:Y:S01]  /*01c0*/  UIADD3 UR5, UPT, UPT, -UR4, URZ, URZ ;  /* 0x000000ff04057290 */ /* 0x000fe2000fffe1ff */
[----:B-1----:R-:W-:Y:S01]  /*01d0*/  MOV R2, UR24 ;  /* 0x0000001800027c02 */ /* 0x002fe20008000f00 */
[----:B------:R-:W-:Y:S01]  /*01e0*/  UIMAD.WIDE.U32 UR6, UR20, 0x8, UR26 ;  /* 0x00000008140678a5 */ /* 0x000fe2000f8e001a */
[----:B------:R-:W-:Y:S01]  /*01f0*/  MOV R3, UR25 ;  /* 0x0000001900037c02 */ /* 0x000fe20008000f00 */
[----:B------:R-:W-:Y:S02]  /*0200*/  UIMAD.WIDE.U32 UR8, UR20, 0xc, UR26 ;  /* 0x0000000c140878a5 */ /* 0x000fe4000f8e001a */
[----:B------:R-:W-:Y:S01]  /*0210*/  UIMAD.WIDE.U32 UR10, UR20, 0x10, UR26 ;  /* 0x00000010140a78a5 */ /* 0x000fe2000f8e001a */
[----:B------:R-:W-:Y:S01]  /*0220*/  IMAD.WIDE.U32 R2, R13, 0x4, R2 ;  /* 0x000000040d027825 */ /* 0x000fe200078e0002 */
[----:B------:R-:W-:Y:S02]  /*0230*/  UIMAD.WIDE.U32 UR12, UR20, 0x14, UR26 ;  /* 0x00000014140c78a5 */ /* 0x000fe4000f8e001a */
[----:B------:R-:W-:Y:S01]  /*0240*/  UIMAD.WIDE.U32 UR14, UR20, 0x18, UR26 ;  /* 0x00000018140e78a5 */ /* 0x000fe2000f8e001a */
[----:B------:R-:W-:Y:S01]  /*0250*/  IADD3 R2, P0, PT, R2, 0x10, RZ ;  /* 0x0000001002027810 */ /* 0x000fe20007f1e0ff */
[----:B------:R-:W-:-:S03]  /*0260*/  UIMAD.WIDE.U32 UR16, UR20, 0x1c, UR26 ;  /* 0x0000001c141078a5 */ /* 0x000fc6000f8e001a */
[----:B------:R-:W-:-:S09]  /*0270*/  IADD3.X R3, PT, PT, RZ, R3, RZ, P0, !PT ;  /* 0x00000003ff037210 */ /* 0x000fd200007fe4ff */
.L_x_2:
[----:B------:R-:W-:Y:S01]  /*0280*/  UIMAD.WIDE.U32 UR22, UR20, 0x4, UR26 ;  /* 0x00000004141678a5 */ /* 0x000fe2000f8e001a */
[----:B------:R-:W-:Y:S02]  /*0290*/  IMAD.MOV.U32 R23, RZ, RZ, 0x4 ;  /* 0x00000004ff177424 */ /* 0x000fe400078e00ff */
[----:B------:R-:W-:Y:S01]  /*02a0*/  HFMA2 R25, -RZ, RZ, 0, 2.384185791015625e-07 ;  /* 0x00000004ff197431 */ /* 0x000fe200000001ff */
[----:B0-----:R-:W2:Y:S01]  /*02b0*/  LDG.E R21, desc[UR18][R2.64+-0x10] ;  /* 0xfffff01202157981 */ /* 0x001ea2000c1e1900 */
[----:B------:R-:W-:Y:S01]  /*02c0*/  IMAD.WIDE R22, R14, R23, UR26 ;  /* 0x0000001a0e167e25 */ /* 0x000fe2000f8e0217 */
[----:B------:R-:W-:-:S03]  /*02d0*/  MOV R8, UR22 ;  /* 0x0000001600087c02 */ /* 0x000fc60008000f00 */
[----:B------:R-:W-:Y:S01]  /*02e0*/  HFMA2 R5, -RZ, RZ, 0, 2.384185791015625e-07 ;  /* 0x00000004ff057431 */ /* 0x000fe200000001ff */
[----:B------:R-:W-:Y:S01]  /*02f0*/  MOV R9, UR23 ;  /* 0x0000001700097c02 */ /* 0x000fe20008000f00 */
[----:B------:R-:W3:Y:S01]  /*0300*/  LDG.E R19, desc[UR18][R2.64+-0xc] ;  /* 0xfffff41202137981 */ /* 0x000ee2000c1e1900 */
[----:B------:R-:W-:Y:S01]  /*0310*/  MOV R11, 0x4 ;  /* 0x00000004000b7802 */ /* 0x000fe20000000f00 */
[C---:B------:R-:W-:Y:S02]  /*0320*/  IMAD.WIDE R8, R14.reuse, 0x4, R8 ;  /* 0x000000040e087825 */ /* 0x040fe400078e0208 */
[----:B------:R-:W2:Y:S02]  /*0330*/  LDG.E R22, desc[UR18][R22.64] ;  /* 0x0000001216167981 */ /* 0x000ea4000c1e1900 */
[C---:B------:R-:W-:Y:S02]  /*0340*/  IMAD.WIDE R24, R14.reuse, R25, UR6 ;  /* 0x000000060e187e25 */ /* 0x040fe4000f8e0219 */
[----:B------:R0:W3:Y:S02]  /*0350*/  LDG.E R20, desc[UR18][R8.64] ;  /* 0x0000001208147981 */ /* 0x0000e4000c1e1900 */
[----:B------:R-:W-:-:S02]  /*0360*/  IMAD.WIDE R10, R14, R11, UR8 ;  /* 0x000000080e0a7e25 */ /* 0x000fc4000f8e020b */
[----:B------:R-:W4:Y:S04]  /*0370*/  LDG.E R18, desc[UR18][R24.64] ;  /* 0x0000001218127981 */ /* 0x000f28000c1e1900 */
[----:B------:R-:W4:Y:S01]  /*0380*/  LDG.E R17, desc[UR18][R2.64+-0x8] ;  /* 0xfffff81202117981 */ /* 0x000f22000c1e1900 */
[----:B------:R-:W-:Y:S02]  /*0390*/  IMAD.MOV.U32 R7, RZ, RZ, 0x4 ;  /* 0x00000004ff077424 */ /* 0x000fe400078e00ff */
[C---:B------:R-:W-:Y:S01]  /*03a0*/  IMAD.WIDE R4, R14.reuse, R5, UR10 ;  /* 0x0000000a0e047e25 */ /* 0x040fe2000f8e0205 */
[----:B------:R1:W5:Y:S03]  /*03b0*/  LDG.E R16, desc[UR18][R10.64] ;  /* 0x000000120a107981 */ /* 0x000366000c1e1900 */
[----:B------:R-:W-:Y:S01]  /*03c0*/  HFMA2 R27, -RZ, RZ, 0, 2.384185791015625e-07 ;  /* 0x00000004ff1b7431 */ /* 0x000fe200000001ff */
[----:B0-----:R-:W-:Y:S01]  /*03d0*/  MOV R9, 0x4 ;  /* 0x0000000400097802 */ /* 0x001fe20000000f00 */
[----:B------:R-:W5:Y:S01]  /*03e0*/  LDG.E R15, desc[UR18][R2.64+-0x4] ;  /* 0xfffffc12020f7981 */ /* 0x000f62000c1e1900 */
[----:B------:R-:W-:-:S03]  /*03f0*/  IMAD.WIDE R6, R14, R7, UR12 ;  /* 0x0000000c0e067e25 */ /* 0x000fc6000f8e0207 */
[----:B------:R0:W5:Y:S01]  /*0400*/  LDG.E R4, desc[UR18][R4.64] ;  /* 0x0000001204047981 */ /* 0x000162000c1e1900 */
[----:B------:R-:W-:-:S03]  /*0410*/  IMAD.WIDE R8, R14, R9, UR14 ;  /* 0x0000000e0e087e25 */ /* 0x000fc6000f8e0209 */
[----:B------:R-:W5:Y:S01]  /*0420*/  LDG.E R23, desc[UR18][R2.64] ;  /* 0x0000001202177981 */ /* 0x000f62000c1e1900 */
[----:B-1----:R-:W-:-:S03]  /*0430*/  IMAD.WIDE R10, R14, R27, UR16 ;  /* 0x000000100e0a7e25 */ /* 0x002fc6000f8e021b */
[----:B------:R-:W5:Y:S04]  /*0440*/  LDG.E R7, desc[UR18][R6.64] ;  /* 0x0000001206077981 */ /* 0x000f68000c1e1900 */
[----:B------:R-:W5:Y:S04]  /*0450*/  LDG.E R24, desc[UR18][R2.64+0x4] ;  /* 0x0000041202187981 */ /* 0x000f68000c1e1900 */
[----:B------:R-:W5:Y:S04]  /*0460*/  LDG.E R8, desc[UR18][R8.64] ;  /* 0x0000001208087981 */ /* 0x000f68000c1e1900 */
[----:B------:R-:W5:Y:S04]  /*0470*/  LDG.E R25, desc[UR18][R2.64+0x8] ;  /* 0x0000081202197981 */ /* 0x000f68000c1e1900 */
[----:B------:R-:W5:Y:S04]  /*0480*/  LDG.E R10, desc[UR18][R10.64] ;  /* 0x000000120a0a7981 */ /* 0x000f68000c1e1900 */
[----:B------:R1:W5:Y:S01]  /*0490*/  LDG.E R27, desc[UR18][R2.64+0xc] ;  /* 0x00000c12021b7981 */ /* 0x000362000c1e1900 */
[----:B------:R-:W-:-:S04]  /*04a0*/  UIADD3 UR5, UPT, UPT, UR5, 0x8, URZ ;  /* 0x0000000805057890 */ /* 0x000fc8000fffe0ff */
[----:B------:R-:W-:Y:S01]  /*04b0*/  UISETP.NE.AND UP1, UPT, UR5, URZ, UPT ;  /* 0x000000ff0500728c */ /* 0x000fe2000bf25270 */
[----:B0-----:R-:W-:Y:S02]  /*04c0*/  MOV R5, UR20 ;  /* 0x0000001400057c02 */ /* 0x001fe40008000f00 */
[----:B-1----:R-:W-:Y:S02]  /*04d0*/  IADD3 R2, P0, PT, R2, 0x20, RZ ;  /* 0x0000002002027810 */ /* 0x002fe40007f1e0ff */
[----:B------:R-:W-:Y:S02]  /*04e0*/  LEA R14, R5, R14, 0x3 ;  /* 0x0000000e050e7211 */ /* 0x000fe400078e18ff */
[----:B------:R-:W-:Y:S01]  /*04f0*/  IADD3.X R3, PT, PT, RZ, R3, RZ, P0, !PT ;  /* 0x00000003ff037210 */ /* 0x000fe200007fe4ff */
[----:B--2---:R-:W-:-:S04]  /*0500*/  IMAD R21, R21, R22, R12 ;  /* 0x0000001615157224 */ /* 0x004fc800078e020c */
[----:B---3--:R-:W-:-:S04]  /*0510*/  IMAD R19, R19, R20, R21 ;  /* 0x0000001413137224 */ /* 0x008fc800078e0215 */
[----:B----4-:R-:W-:-:S04]  /*0520*/  IMAD R17, R17, R18, R19 ;  /* 0x0000001211117224 */ /* 0x010fc800078e0213 */
[----:B-----5:R-:W-:-:S04]  /*0530*/  IMAD R15, R15, R16, R17 ;  /* 0x000000100f0f7224 */ /* 0x020fc800078e0211 */
[----:B------:R-:W-:-:S04]  /*0540*/  IMAD R4, R23, R4, R15 ;  /* 0x0000000417047224 */ /* 0x000fc800078e020f */
[----:B------:R-:W-:-:S04]  /*0550*/  IMAD R4, R24, R7, R4 ;  /* 0x0000000718047224 */ /* 0x000fc800078e0204 */
[----:B------:R-:W-:-:S04]  /*0560*/  IMAD R4, R25, R8, R4 ;  /* 0x0000000819047224 */ /* 0x000fc800078e0204 */
[----:B------:R-:W-:Y:S01]  /*0570*/  IMAD R12, R27, R10, R4 ;  /* 0x0000000a1b0c7224 */ /* 0x000fe200078e0204 */
[----:B------:R-:W-:Y:S06]  /*0580*/  BRA.U UP1, `(.L_x_2) ;  /* 0xfffffffd013c7547 */ /* 0x000fec000b83ffff */
.L_x_1:
[----:B------:R-:W-:Y:S05]  /*0590*/  BRA.U !UP0, `(.L_x_0) ;  /* 0x0000000508387547 */ /* 0x000fea000b800000 */
[----:B------:R-:W-:Y:S02]  /*05a0*/  UISETP.GE.U32.AND UP0, UPT, UR21, 0x4, UPT ;  /* 0x000000041500788c */ /* 0x000fe4000bf06070 */
[----:B------:R-:W-:-:S04]  /*05b0*/  ULOP3.LUT UR5, UR20, 0x3, URZ, 0xc0, !UPT ;  /* 0x0000000314057892 */ /* 0x000fc8000f8ec0ff */
[----:B------:R-:W-:-:S03]  /*05c0*/  UISETP.NE.AND UP1, UPT, UR5, URZ, UPT ;  /* 0x000000ff0500728c */ /* 0x000fc6000bf25270 */
[----:B------:R-:W-:Y:S08]  /*05d0*/  BRA.U !UP0, `(.L_x_3) ;  /* 0x00000001087c7547 */ /* 0x000ff0000b800000 */
[----:B------:R-:W1:Y:S01]  /*05e0*/  LDC.64 R6, c[0x0][0x388] ;  /* 0x0000e200ff067b82 */ /* 0x000e620000000a00 */
[----:B------:R-:W2:Y:S01]  /*05f0*/  LDCU.64 UR6, c[0x0][0x380] ;  /* 0x00007000ff0677ac */ /* 0x000ea20008000a00 */
[----:B------:R-:W-:Y:S01]  /*0600*/  IMAD.U32 R9, RZ, RZ, UR4 ;  /* 0x00000004ff097e24 */ /* 0x000fe2000f8e00ff */
[C---:B------:R-:W-:Y:S02]  /*0610*/  IADD3 R3, PT, PT, R13.reuse, UR4, RZ ;  /* 0x000000040d037c10 */ /* 0x040fe4000fffe0ff */
[----:B------:R-:W-:Y:S01]  /*0620*/  IADD3 R10, P0, PT, R13, UR4, RZ ;  /* 0x000000040d0a7c10 */ /* 0x000fe2000ff1e0ff */
[----:B------:R-:W-:Y:S01]  /*0630*/  IMAD R9, R9, UR20, R0 ;  /* 0x0000001409097c24 */ /* 0x000fe2000f8e0200 */
[----:B------:R-:W-:Y:S01]  /*0640*/  MOV R11, UR20 ;  /* 0x00000014000b7c02 */ /* 0x000fe20008000f00 */
[----:B------:R-:W3:Y:S01]  /*0650*/  LDC.64 R4, c[0x0][0x380] ;  /* 0x0000e000ff047b82 */ /* 0x000ee20000000a00 */
[----:B------:R-:W-:Y:S01]  /*0660*/  MOV R15, UR20 ;  /* 0x00000014000f7c02 */ /* 0x000fe20008000f00 */
[----:B-1----:R-:W-:Y:S01]  /*0670*/  IMAD.WIDE R6, R9, 0x4, R6 ;  /* 0x0000000409067825 */ /* 0x002fe200078e0206 */
[----:B------:R-:W-:-:S05]  /*0680*/  MOV R9, UR20 ;  /* 0x0000001400097c02 */ /* 0x000fca0008000f00 */
[----:B------:R-:W-:Y:S02]  /*0690*/  IMAD.WIDE.U32 R8, R9, 0x4, R6 ;  /* 0x0000000409087825 */ /* 0x000fe400078e0006 */
[----:B0-----:R-:W4:Y:S02]  /*06a0*/  LDG.E R6, desc[UR18][R6.64] ;  /* 0x0000001206067981 */ /* 0x001f24000c1e1900 */
[----:B---3--:R-:W-:Y:S01]  /*06b0*/  IMAD.WIDE.U32 R4, R3, 0x4, R4 ;  /* 0x0000000403047825 */ /* 0x008fe200078e0004 */
[----:B------:R-:W-:Y:S01]  /*06c0*/  IADD3.X R3, PT, PT, RZ, RZ, RZ, P0, !PT ;  /* 0x000000ffff037210 */ /* 0x000fe200007fe4ff */
[----:B------:R-:W3:Y:S01]  /*06d0*/  LDG.E R17, desc[UR18][R8.64] ;  /* 0x0000001208117981 */ /* 0x000ee2000c1e1900 */
[----:B--2---:R-:W-:-:S03]  /*06e0*/  LEA R2, P0, R10, UR6, 0x2 ;  /* 0x000000060a027c11 */ /* 0x004fc6000f8010ff */
[----:B------:R-:W4:Y:S01]  /*06f0*/  LDG.E R5, desc[UR18][R4.64] ;  /* 0x0000001204057981 */ /* 0x000f22000c1e1900 */
[----:B------:R-:W-:Y:S01]  /*0700*/  LEA.HI.X R3, R10, UR7, R3, 0x2, P0 ;  /* 0x000000070a037c11 */ /* 0x000fe200080f1403 */
[----:B------:R-:W-:-:S04]  /*0710*/  IMAD.WIDE.U32 R10, R11, 0x4, R8 ;  /* 0x000000040b0a7825 */ /* 0x000fc800078e0008 */
[----:B------:R-:W3:Y:S01]  /*0720*/  LDG.E R16, desc[UR18][R2.64+0x4] ;  /* 0x0000041202107981 */ /* 0x000ee2000c1e1900 */
[----:B------:R-:W-:-:S03]  /*0730*/  IMAD.WIDE.U32 R14, R15, 0x4, R10 ;  /* 0x000000040f0e7825 */ /* 0x000fc600078e000a */
[----:B------:R-:W2:Y:S04]  /*0740*/  LDG.E R19, desc[UR18][R10.64] ;  /* 0x000000120a137981 */ /* 0x000ea8000c1e1900 */
[----:B------:R-:W2:Y:S04]  /*0750*/  LDG.E R18, desc[UR18][R2.64+0x8] ;  /* 0x0000081202127981 */ /* 0x000ea8000c1e1900 */
[----:B------:R-:W5:Y:S04]  /*0760*/  LDG.E R20, desc[UR18][R2.64+0xc] ;  /* 0x00000c1202147981 */ /* 0x000f68000c1e1900 */
[----:B------:R-:W5:Y:S01]  /*0770*/  LDG.E R14, desc[UR18][R14.64] ;  /* 0x000000120e0e7981 */ /* 0x000f62000c1e1900 */
[----:B------:R-:W-:Y:S01]  /*0780*/  UIADD3 UR4, UPT, UPT, UR4, 0x4, URZ ;  /* 0x0000000404047890 */ /* 0x000fe2000fffe0ff */
[----:B----4-:R-:W-:-:S04]  /*0790*/  IMAD R5, R5, R6, R12 ;  /* 0x0000000605057224 */ /* 0x010fc800078e020c */
[----:B---3--:R-:W-:-:S04]  /*07a0*/  IMAD R5, R16, R17, R5 ;  /* 0x0000001110057224 */ /* 0x008fc800078e0205 */
[----:B--2---:R-:W-:-:S04]  /*07b0*/  IMAD R5, R18, R19, R5 ;  /* 0x0000001312057224 */ /* 0x004fc800078e0205 */
[----:B-----5:R-:W-:-:S07]  /*07c0*/  IMAD R12, R20, R14, R5 ;  /* 0x0000000e140c7224 */ /* 0x020fce00078e0205 */
.L_x_3:
[----:B------:R-:W-:Y:S05]  /*07d0*/  BRA.U !UP1, `(.L_x_0) ;  /* 0x0000000109a87547 */ /* 0x000fea000b800000 */
[----:B------:R-:W-:Y:S01]  /*07e0*/  UISETP.NE.AND UP0, UPT, UR5, 0x1, UPT ;  /* 0x000000010500788c */ /* 0x000fe2000bf05270 */
[----:B------:R-:W-:Y:S01]  /*07f0*/  MOV R7, UR4 ;  /* 0x0000000400077c02 */ /* 0x000fe20008000f00 */
[----:B------:R-:W-:Y:S02]  /*0800*/  ULOP3.LUT UR5, UR20, 0x1, URZ, 0xc0, !UPT ;  /* 0x0000000114057892 */ /* 0x000fe4000f8ec0ff */
[----:B------:R-:W-:Y:S02]  /*0810*/  MOV R15, UR20 ;  /* 0x00000014000f7c02 */ /* 0x000fe40008000f00 */
[----:B------:R-:W-:Y:S01]  /*0820*/  UISETP.NE.U32.AND UP1, UPT, UR5, 0x1, UPT ;  /* 0x000000010500788c */ /* 0x000fe2000bf25070 */
[----:B------:R-:W-:-:S04]  /*0830*/  PLOP3.LUT P1, PT, PT, PT, UP0, 0x80, 0x8 ;  /* 0x000000000008781c */ /* 0x000fc80003f2f008 */
[----:B------:R-:W1:Y:S01]  /*0840*/  @UP0 LDCU.128 UR8, c[0x0][0x380] ;  /* 0x00007000ff0807ac */ /* 0x000e620008000c00 */
[----:B------:R-:W-:Y:S01]  /*0850*/  PLOP3.LUT P0, PT, PT, PT, UP1, 0x80, 0x8 ;  /* 0x000000000008781c */ /* 0x000fe20003f0f018 */
[----:B------:R-:W2:Y:S04]  /*0860*/  @UP0 LDCU.64 UR6, c[0x0][0x380] ;  /* 0x00007000ff0607ac */ /* 0x000ea80008000a00 */
[----:B------:R-:W3:Y:S03]  /*0870*/  @!UP1 LDCU.128 UR12, c[0x0][0x380] ;  /* 0x00007000ff0c97ac */ /* 0x000ee60008000c00 */
[C---:B------:R-:W-:Y:S02]  /*0880*/  @P1 IADD3 R3, PT, PT, R13.reuse, UR4, RZ ;  /* 0x000000040d031c10 */ /* 0x040fe4000fffe0ff */
[----:B------:R-:W-:Y:S01]  /*0890*/  @P1 IADD3 R6, P2, PT, R13, UR4, RZ ;  /* 0x000000040d061c10 */ /* 0x000fe2000ff5e0ff */
[----:B------:R-:W-:Y:S01]  /*08a0*/  @UP0 UIADD3 UR4, UPT, UPT, UR4, 0x2, URZ ;  /* 0x0000000204040890 */ /* 0x000fe2000fffe0ff */
[----:B-1----:R-:W-:Y:S01]  /*08b0*/  MOV R11, UR9 ;  /* 0x00000009000b7c02 */ /* 0x002fe20008000f00 */
[----:B------:R-:W-:Y:S01]  /*08c0*/  IMAD.U32 R10, RZ, RZ, UR8 ;  /* 0x00000008ff0a7e24 */ /* 0x000fe2000f8e00ff */
[----:B------:R-:W-:-:S02]  /*08d0*/  MOV R4, UR10 ;  /* 0x0000000a00047c02 */ /* 0x000fc40008000f00 */
[----:B------:R-:W-:Y:S01]  /*08e0*/  MOV R5, UR11 ;  /* 0x0000000b00057c02 */ /* 0x000fe20008000f00 */
[----:B------:R-:W-:-:S04]  /*08f0*/  @P1 IMAD.WIDE.U32 R10, R3, 0x4, R10 ;  /* 0x00000004030a1825 */ /* 0x000fc800078e000a */
[----:B------:R-:W-:Y:S01]  /*0900*/  @P1 IMAD R3, R7, UR20, R0 ;  /* 0x0000001407031c24 */ /* 0x000fe2000f8e0200 */
[----:B------:R-:W-:Y:S01]  /*0910*/  @P1 IADD3.X R7, PT, PT, RZ, RZ, RZ, P2, !PT ;  /* 0x000000ffff071210 */ /* 0x000fe200017fe4ff */
[----:B------:R-:W-:Y:S01]  /*0920*/  IMAD.U32 R19, RZ, RZ, UR4 ;  /* 0x00000004ff137e24 */ /* 0x000fe2000f8e00ff */
[C---:B--2---:R-:W-:Y:S01]  /*0930*/  @P1 LEA R2, P2, R6.reuse, UR6, 0x2 ;  /* 0x0000000606021c11 */ /* 0x044fe2000f8410ff */
[----:B------:R-:W-:Y:S01]  /*0940*/  @P1 IMAD.WIDE R4, R3, 0x4, R4 ;  /* 0x0000000403041825 */ /* 0x000fe200078e0204 */
[----:B------:R-:W-:Y:S01]  /*0950*/  @!P0 IADD3 R17, PT, PT, R13, UR4, RZ ;  /* 0x000000040d118c10 */ /* 0x000fe2000fffe0ff */
[----:B0-----:R-:W2:Y:S01]  /*0960*/  @P1 LDG.E R11, desc[UR18][R10.64] ;  /* 0x000000120a0b1981 */ /* 0x001ea2000c1e1900 */
[----:B------:R-:W-:Y:S01]  /*0970*/  @P1 LEA.HI.X R3, R6, UR7, R7, 0x2, P2 ;  /* 0x0000000706031c11 */ /* 0x000fe200090f1407 */
[----:B------:R-:W-:Y:S01]  /*0980*/  @!P0 IMAD R19, R19, UR20, R0 ;  /* 0x0000001413138c24 */ /* 0x000fe2000f8e0200 */
[----:B---3--:R-:W-:Y:S01]  /*0990*/  MOV R6, UR12 ;  /* 0x0000000c00067c02 */ /* 0x008fe20008000f00 */
[----:B------:R-:W-:Y:S01]  /*09a0*/  @P1 IMAD.WIDE.U32 R14, R15, 0x4, R4 ;  /* 0x000000040f0e1825 */ /* 0x000fe200078e0004 */
[----:B------:R-:W-:Y:S01]  /*09b0*/  MOV R7, UR13 ;  /* 0x0000000d00077c02 */ /* 0x000fe20008000f00 */
[----:B------:R-:W2:Y:S01]  /*09c0*/  @P1 LDG.E R4, desc[UR18][R4.64] ;  /* 0x0000001204041981 */ /* 0x000ea2000c1e1900 */
[----:B------:R-:W-:-:S02]  /*09d0*/  MOV R8, UR14 ;  /* 0x0000000e00087c02 */ /* 0x000fc40008000f00 */
[----:B------:R-:W-:Y:S01]  /*09e0*/  MOV R9, UR15 ;  /* 0x0000000f00097c02 */ /* 0x000fe20008000f00 */
[----:B------:R-:W-:Y:S01]  /*09f0*/  @!P0 IMAD.WIDE.U32 R6, R17, 0x4, R6 ;  /* 0x0000000411068825 */ /* 0x000fe200078e0006 */
[----:B------:R-:W3:Y:S03]  /*0a00*/  @P1 LDG.E R14, desc[UR18][R14.64] ;  /* 0x000000120e0e1981 */ /* 0x000ee6000c1e1900 */
[----:B------:R-:W-:Y:S01]  /*0a10*/  @!P0 IMAD.WIDE R8, R19, 0x4, R8 ;  /* 0x0000000413088825 */ /* 0x000fe200078e0208 */
[----:B------:R-:W3:Y:S04]  /*0a20*/  @P1 LDG.E R2, desc[UR18][R2.64+0x4] ;  /* 0x0000041202021981 */ /* 0x000ee8000c1e1900 */
[----:B------:R-:W4:Y:S04]  /*0a30*/  @!P0 LDG.E R7, desc[UR18][R6.64] ;  /* 0x0000001206078981 */ /* 0x000f28000c1e1900 */
[----:B------:R-:W4:Y:S01]  /*0a40*/  @!P0 LDG.E R8, desc[UR18][R8.64] ;  /* 0x0000001208088981 */ /* 0x000f22000c1e1900 */
[----:B--2---:R-:W-:-:S04]  /*0a50*/  @P1 IMAD R11, R11, R4, R12 ;  /* 0x000000040b0b1224 */ /* 0x004fc800078e020c */
[----:B---3--:R-:W-:-:S04]  /*0a60*/  @P1 IMAD R12, R2, R14, R11 ;  /* 0x0000000e020c1224 */ /* 0x008fc800078e020b */
[----:B----4-:R-:W-:-:S07]  /*0a70*/  @!P0 IMAD R12, R7, R8, R12 ;  /* 0x00000008070c8224 */ /* 0x010fce00078e020c */
.L_x_0:
[----:B------:R-:W1:Y:S01]  /*0a80*/  LDC.64 R2, c[0x0][0x390] ;  /* 0x0000e400ff027b82 */ /* 0x000e620000000a00 */
[----:B------:R-:W-:-:S05]  /*0a90*/  IADD3 R13, PT, PT, R0, R13, RZ ;  /* 0x0000000d000d7210 */ /* 0x000fca0007ffe0ff */
[----:B-1----:R-:W-:-:S05]  /*0aa0*/  IMAD.WIDE.U32 R2, R13, 0x4, R2 ;  /* 0x000000040d027825 */ /* 0x002fca00078e0002 */
[----:B0-----:R-:W-:Y:S01]  /*0ab0*/  STG.E desc[UR18][R2.64], R12 ;  /* 0x0000000c02007986 */ /* 0x001fe2000c101912 */
[----:B------:R-:W-:Y:S05]  /*0ac0*/  EXIT ;  /* 0x000000000000794d */ /* 0x000fea0003800000 */
.L_x_4:
[----:B------:R-:W-:-:S00]  /*0ad0*/  BRA `(.L_x_4) ;  /* 0xfffffffc00fc7947 */ /* 0x000fc0000383ffff */
[----:B------:R-:W-:-:S00]  /*0ae0*/  NOP ;  /* 0x0000000000007918 */ /* 0x000fc00000000000 */
        /* <DEDUP_REMOVED lines=9> */
.L_x_5:


//--------------------- .nv.shared.reserved.0     --------------------------
	.section	.nv.shared.reserved.0,"aw",@nobits
	.weak		__nv_reservedSMEM_offset_0_alias
	.size		__nv_reservedSMEM_offset_0_alias, 0, 64
	.other		__nv_reservedSMEM_offset_0_alias,@"STO_CUDA_RESERVED_SHARED STV_DEFAULT"
__nv_reservedSMEM_offset_0_alias:
	.zero		0
	.zero		64


//--------------------- .nv.constant0._Z9multi_gpuPiS_S_ii --------------------------
	.section	.nv.constant0._Z9multi_gpuPiS_S_ii,"a",@progbits
	.sectionflags	@""
	.align	4
.nv.constant0._Z9multi_gpuPiS_S_ii:
	.zero		928


//--------------------- SYMBOLS --------------------------

	.type		.nv.reservedSmem.offset0,@object
	.size		.nv.reservedSmem.offset0,0x4
